	.headerflags	@"EF_CUDA_TEXMODE_UNIFIED EF_CUDA_64BIT_ADDRESS EF_CUDA_ACCELERATORS EF_CUDA_SM90 EF_CUDA_VIRTUAL_SM(EF_CUDA_SM90)"
	.elftype	@"ET_EXEC"


//--------------------- .nv.info                  --------------------------
	.section	.nv.info,"",@"SHT_CUDA_INFO"
	.align	4


	//----- nvinfo : EIATTR_REGCOUNT
	.align		4
        /*0000*/ 	.byte	0x04, 0x2f
        /*0002*/ 	.short	(.L_3 - .L_2)
	.align		4
.L_2:
        /*0004*/ 	.word	index@(triton_poi_fused__native_batch_norm_legit_no_training_relu_0)
        /*0008*/ 	.word	0x00000010


	//----- nvinfo : EIATTR_MIN_STACK_SIZE
	.align		4
.L_3:
        /*000c*/ 	.byte	0x04, 0x12
        /*000e*/ 	.short	(.L_5 - .L_4)
	.align		4
.L_4:
        /*0010*/ 	.word	index@(triton_poi_fused__native_batch_norm_legit_no_training_relu_0)
        /*0014*/ 	.word	0x00000000


	//----- nvinfo : EIATTR_FRAME_SIZE
	.align		4
.L_5:
        /*0018*/ 	.byte	0x04, 0x11
        /*001a*/ 	.short	(.L_7 - .L_6)
	.align		4
.L_6:
        /*001c*/ 	.word	index@(triton_poi_fused__native_batch_norm_legit_no_training_relu_0)
        /*0020*/ 	.word	0x00000000


	//----- nvinfo : EIATTR_MIN_STACK_SIZE
	.align		4
.L_7:
        /*0024*/ 	.byte	0x04, 0x12
        /*0026*/ 	.short	(.L_9 - .L_8)
	.align		4
.L_8:
        /*0028*/ 	.word	index@(triton_poi_fused__native_batch_norm_legit_no_training_relu_0)
        /*002c*/ 	.word	0x00000000
.L_9:


//--------------------- .nv.info.triton_poi_fused__native_batch_norm_legit_no_training_relu_0 --------------------------
	.section	.nv.info.triton_poi_fused__native_batch_norm_legit_no_training_relu_0,"",@"SHT_CUDA_INFO"
	.sectionflags	@""
	.align	4


	//----- nvinfo : EIATTR_CUDA_API_VERSION
	.align		4
        /*0000*/ 	.byte	0x04, 0x37
        /*0002*/ 	.short	(.L_11 - .L_10)
.L_10:
        /*0004*/ 	.word	0x0000007c


	//----- nvinfo : EIATTR_KPARAM_INFO
	.align		4
.L_11:
        /*0008*/ 	.byte	0x04, 0x17
        /*000a*/ 	.short	(.L_13 - .L_12)
.L_12:
        /*000c*/ 	.word	0x00000000
        /*0010*/ 	.short	0x0006
        /*0012*/ 	.short	0x0030
        /*0014*/ 	.byte	0x00, 0xf0, 0x11, 0x00


	//----- nvinfo : EIATTR_KPARAM_INFO
	.align		4
.L_13:
        /*0018*/ 	.byte	0x04, 0x17
        /*001a*/ 	.short	(.L_15 - .L_14)
.L_14:
        /*001c*/ 	.word	0x00000000
        /*0020*/ 	.short	0x0005
        /*0022*/ 	.short	0x0028
        /*0024*/ 	.byte	0x00, 0xf4, 0x21, 0x00


	//----- nvinfo : EIATTR_KPARAM_INFO
	.align		4
.L_15:
        /*0028*/ 	.byte	0x04, 0x17
        /*002a*/ 	.short	(.L_17 - .L_16)
.L_16:
        /*002c*/ 	.word	0x00000000
        /*0030*/ 	.short	0x0004
        /*0032*/ 	.short	0x0020
        /*0034*/ 	.byte	0x00, 0xf4, 0x21, 0x00


	//----- nvinfo : EIATTR_KPARAM_INFO
	.align		4
.L_17:
        /*0038*/ 	.byte	0x04, 0x17
        /*003a*/ 	.short	(.L_19 - .L_18)
.L_18:
        /*003c*/ 	.word	0x00000000
        /*0040*/ 	.short	0x0003
        /*0042*/ 	.short	0x0018
        /*0044*/ 	.byte	0x00, 0xf4, 0x21, 0x00


	//----- nvinfo : EIATTR_KPARAM_INFO
	.align		4
.L_19:
        /*0048*/ 	.byte	0x04, 0x17
        /*004a*/ 	.short	(.L_21 - .L_20)
.L_20:
        /*004c*/ 	.word	0x00000000
        /*0050*/ 	.short	0x0002
        /*0052*/ 	.short	0x0010
        /*0054*/ 	.byte	0x00, 0xf4, 0x21, 0x00


	//----- nvinfo : EIATTR_KPARAM_INFO
	.align		4
.L_21:
        /*0058*/ 	.byte	0x04, 0x17
        /*005a*/ 	.short	(.L_23 - .L_22)
.L_22:
        /*005c*/ 	.word	0x00000000
        /*0060*/ 	.short	0x0001
        /*0062*/ 	.short	0x0008
        /*0064*/ 	.byte	0x00, 0xf4, 0x21, 0x00


	//----- nvinfo : EIATTR_KPARAM_INFO
	.align		4
.L_23:
        /*0068*/ 	.byte	0x04, 0x17
        /*006a*/ 	.short	(.L_25 - .L_24)
.L_24:
        /*006c*/ 	.word	0x00000000
        /*0070*/ 	.short	0x0000
        /*0072*/ 	.short	0x0000
        /*0074*/ 	.byte	0x00, 0xf4, 0x21, 0x00


	//----- nvinfo : EIATTR_SPARSE_MMA_MASK
	.align		4
.L_25:
        /*0078*/ 	.byte	0x03, 0x50
        /*007a*/ 	.short	0x0000


	//----- nvinfo : EIATTR_MAXREG_COUNT
	.align		4
        /*007c*/ 	.byte	0x03, 0x1b
        /*007e*/ 	.short	0x00ff


	//----- nvinfo : EIATTR_EXIT_INSTR_OFFSETS
	.align		4
        /*0080*/ 	.byte	0x04, 0x1c
        /*0082*/ 	.short	(.L_27 - .L_26)


	//   ....[0]....
.L_26:
        /*0084*/ 	.word	0x000002f0


	//----- nvinfo : EIATTR_REQNTID
	.align		4
.L_27:
        /*0088*/ 	.byte	0x04, 0x10
        /*008a*/ 	.short	(.L_29 - .L_28)
.L_28:
        /*008c*/ 	.word	0x00000080
        /*0090*/ 	.word	0x00000001
        /*0094*/ 	.word	0x00000001


	//----- nvinfo : EIATTR_CBANK_PARAM_SIZE
	.align		4
.L_29:
        /*0098*/ 	.byte	0x03, 0x19
        /*009a*/ 	.short	0x0034


	//----- nvinfo : EIATTR_PARAM_CBANK
	.align		4
        /*009c*/ 	.byte	0x04, 0x0a
        /*009e*/ 	.short	(.L_31 - .L_30)
	.align		4
.L_30:
        /*00a0*/ 	.word	index@(.nv.constant0.triton_poi_fused__native_batch_norm_legit_no_training_relu_0)
        /*00a4*/ 	.short	0x0210
        /*00a6*/ 	.short	0x0034


	//----- nvinfo : EIATTR_SW_WAR
	.align		4
.L_31:
        /*00a8*/ 	.byte	0x04, 0x36
        /*00aa*/ 	.short	(.L_33 - .L_32)
.L_32:
        /*00ac*/ 	.word	0x00000008
.L_33:


//--------------------- .nv.callgraph             --------------------------
	.section	.nv.callgraph,"",@"SHT_CUDA_CALLGRAPH"
	.align	4
	.sectionentsize	8
	.align		4
        /*0000*/ 	.word	0x00000000
	.align		4
        /*0004*/ 	.word	0xffffffff
	.align		4
        /*0008*/ 	.word	0x00000000
	.align		4
        /*000c*/ 	.word	0xfffffffe
	.align		4
        /*0010*/ 	.word	0x00000000
	.align		4
        /*0014*/ 	.word	0xfffffffd
	.align		4
        /*0018*/ 	.word	0x00000000
	.align		4
        /*001c*/ 	.word	0xfffffffc


//--------------------- .nv.constant4             --------------------------
	.section	.nv.constant4,"a",@progbits
	.align	8
	.align		8
.nv.constant4:
        /*0000*/ 	.dword	_$_str
	.align		8
        /*0008*/ 	.dword	_$_str_$_2


//--------------------- .text.triton_poi_fused__native_batch_norm_legit_no_training_relu_0 --------------------------
	.section	.text.triton_poi_fused__native_batch_norm_legit_no_training_relu_0,"ax",@progbits
	.align	128
        .global         triton_poi_fused__native_batch_norm_legit_no_training_relu_0
        .type           triton_poi_fused__native_batch_norm_legit_no_training_relu_0,@function
        .size           triton_poi_fused__native_batch_norm_legit_no_training_relu_0,(.L_x_1 - triton_poi_fused__native_batch_norm_legit_no_training_relu_0)
        .other          triton_poi_fused__native_batch_norm_legit_no_training_relu_0,@"STO_CUDA_ENTRY STV_DEFAULT"
triton_poi_fused__native_batch_norm_legit_no_training_relu_0:
.text.triton_poi_fused__native_batch_norm_legit_no_training_relu_0:
[----:B------:R-:W-:Y:S01]  /*0000*/  LDC R1, c[0x0][0x28] ;  /* 0x00000a00ff017b82 */ /* 0x000fe20000000800 */
[----:B------:R-:W1:Y:S07]  /*0010*/  S2R R0, SR_TID.X ;  /* 0x0000000000007919 */ /* 0x000e6e0000002100 */
[----:B------:R-:W2:Y:S01]  /*0020*/  LDC.64 R6, c[0x0][0x220] ;  /* 0x00008800ff067b82 */ /* 0x000ea20000000a00 */
[----:B------:R-:W-:Y:S01]  /*0030*/  ULDC.64 UR4, c[0x0][0x208] ;  /* 0x0000820000047ab9 */ /* 0x000fe20000000a00 */
[----:B------:R-:W3:Y:S06]  /*0040*/  S2R R3, SR_CTAID.X ;  /* 0x0000000000037919 */ /* 0x000eec0000002500 */
[----:B------:R-:W4:Y:S08]  /*0050*/  LDC.64 R4, c[0x0][0x218] ;  /* 0x00008600ff047b82 */ /* 0x000f300000000a00 */
[----:B------:R-:W5:Y:S08]  /*0060*/  LDC.64 R8, c[0x0][0x228] ;  /* 0x00008a00ff087b82 */ /* 0x000f700000000a00 */
[----:B------:R-:W5:Y:S01]  /*0070*/  LDC.64 R10, c[0x0][0x230] ;  /* 0x00008c00ff0a7b82 */ /* 0x000f620000000a00 */
[----:B-1----:R-:W-:-:S02]  /*0080*/  LOP3.LUT R0, R0, 0x7f, RZ, 0xc0, !PT ;  /* 0x0000007f00007812 */ /* 0x002fc400078ec0ff */
[----:B---3--:R-:W-:Y:S02]  /*0090*/  SHF.R.S32.HI R2, RZ, 0x18, R3 ;  /* 0x00000018ff027819 */ /* 0x008fe40000011403 */
[----:B------:R-:W-:Y:S02]  /*00a0*/  LEA R0, R3, R0, 0x7 ;  /* 0x0000000003007211 */ /* 0x000fe400078e38ff */
[----:B------:R-:W-:-:S04]  /*00b0*/  SGXT R3, R2, 0x1 ;  /* 0x000000010203781a */ /* 0x000fc80000000200 */
[----:B------:R-:W-:-:S04]  /*00c0*/  LEA.HI R3, R3, R0, RZ, 0xa ;  /* 0x0000000003037211 */ /* 0x000fc800078f50ff */
[----:B------:R-:W-:-:S04]  /*00d0*/  SHF.R.S32.HI R3, RZ, 0xa, R3 ;  /* 0x0000000aff037819 */ /* 0x000fc80000011403 */
[----:B------:R-:W-:-:S04]  /*00e0*/  LEA.HI R2, R3, R3, RZ, 0x3 ;  /* 0x0000000303027211 */ /* 0x000fc800078f18ff */
[----:B------:R-:W-:-:S04]  /*00f0*/  LOP3.LUT R2, R2, 0xfffffff8, RZ, 0xc0, !PT ;  /* 0xfffffff802027812 */ /* 0x000fc800078ec0ff */
[----:B------:R-:W-:Y:S02]  /*0100*/  IADD3 R13, R3, -R2, RZ ;  /* 0x80000002030d7210 */ /* 0x000fe40007ffe0ff */
[----:B------:R-:W1:Y:S03]  /*0110*/  LDC.64 R2, c[0x0][0x210] ;  /* 0x00008400ff027b82 */ /* 0x000e660000000a00 */
[----:B--2---:R-:W-:-:S06]  /*0120*/  IMAD.WIDE R6, R13, 0x4, R6 ;  /* 0x000000040d067825 */ /* 0x004fcc00078e0206 */
[----:B------:R-:W2:Y:S01]  /*0130*/  LDG.E.EL R6, desc[UR4][R6.64] ;  /* 0x0000000406067981 */ /* 0x000ea2000c2e1900 */
[----:B----4-:R-:W-:-:S04]  /*0140*/  IMAD.WIDE R4, R13, 0x4, R4 ;  /* 0x000000040d047825 */ /* 0x010fc800078e0204 */
[C---:B-----5:R-:W-:Y:S02]  /*0150*/  IMAD.WIDE R8, R13.reuse, 0x4, R8 ;  /* 0x000000040d087825 */ /* 0x060fe400078e0208 */
[----:B------:R3:W4:Y:S02]  /*0160*/  LDG.E.EL R5, desc[UR4][R4.64] ;  /* 0x0000000404057981 */ /* 0x000724000c2e1900 */
[----:B0-----:R-:W-:Y:S02]  /*0170*/  IMAD.WIDE R10, R13, 0x4, R10 ;  /* 0x000000040d0a7825 */ /* 0x001fe400078e020a */
[----:B------:R-:W5:Y:S02]  /*0180*/  LDG.E.EL R8, desc[UR4][R8.64] ;  /* 0x0000000408087981 */ /* 0x000f64000c2e1900 */
[C---:B-1----:R-:W-:Y:S02]  /*0190*/  IMAD.WIDE R2, R0.reuse, 0x4, R2 ;  /* 0x0000000400027825 */ /* 0x042fe400078e0202 */
[----:B------:R-:W5:Y:S04]  /*01a0*/  LDG.E.EL R11, desc[UR4][R10.64] ;  /* 0x000000040a0b7981 */ /* 0x000f68000c2e1900 */
[----:B------:R0:W4:Y:S01]  /*01b0*/  LDG.E R12, desc[UR4][R2.64] ;  /* 0x00000004020c7981 */ /* 0x000122000c1e1900 */
[----:B---3--:R-:W-:Y:S01]  /*01c0*/  HFMA2.MMA R4, -RZ, RZ, 1.625, 0 ;  /* 0x3e800000ff047435 */ /* 0x008fe200000001ff */
[----:B0-----:R-:W0:Y:S02]  /*01d0*/  LDC.64 R2, c[0x0][0x238] ;  /* 0x00008e00ff027b82 */ /* 0x001e240000000a00 */
[----:B0-----:R-:W-:-:S04]  /*01e0*/  IMAD.WIDE R2, R0, 0x4, R2 ;  /* 0x0000000400027825 */ /* 0x001fc800078e0202 */
[----:B--2---:R-:W-:-:S04]  /*01f0*/  FADD R6, R6, 9.9999997473787516356e-06 ;  /* 0x3727c5ac06067421 */ /* 0x004fc80000000000 */
[----:B------:R-:W0:Y:S02]  /*0200*/  MUFU.SQRT R7, R6 ;  /* 0x0000000600077308 */ /* 0x000e240000002000 */
[C---:B0-----:R-:W-:Y:S02]  /*0210*/  FSETP.GT.AND P0, PT, R7.reuse, 8.50705917302346158658e+37, PT ;  /* 0x7e8000000700780b */ /* 0x041fe40003f04000 */
[----:B------:R-:W-:-:S11]  /*0220*/  FSETP.GEU.AND P1, PT, R7, 1.175494350822287508e-38, PT ;  /* 0x008000000700780b */ /* 0x000fd60003f2e000 */
[----:B------:R-:W-:-:S04]  /*0230*/  @P0 FMUL R7, R7, 0.25 ;  /* 0x3e80000007070820 */ /* 0x000fc80000400000 */
[----:B------:R-:W-:-:S06]  /*0240*/  @!P1 FMUL R7, R7, 16777216 ;  /* 0x4b80000007079820 */ /* 0x000fcc0000400000 */
[----:B------:R-:W0:Y:S01]  /*0250*/  MUFU.RCP R7, R7 ;  /* 0x0000000700077308 */ /* 0x000e220000001000 */
[----:B------:R-:W-:Y:S01]  /*0260*/  FSEL R4, R4, 1, P0 ;  /* 0x3f80000004047808 */ /* 0x000fe20000000000 */
[----:B----4-:R-:W-:-:S04]  /*0270*/  FADD R5, R12, -R5 ;  /* 0x800000050c057221 */ /* 0x010fc80000000000 */
[----:B------:R-:W-:-:S04]  /*0280*/  @!P1 FMUL R4, R4, 16777216 ;  /* 0x4b80000004049820 */ /* 0x000fc80000400000 */
[----:B0-----:R-:W-:-:S04]  /*0290*/  FMUL R4, R7, R4 ;  /* 0x0000000407047220 */ /* 0x001fc80000400000 */
[----:B------:R-:W-:-:S04]  /*02a0*/  FMUL R4, R5, R4 ;  /* 0x0000000405047220 */ /* 0x000fc80000400000 */
[----:B-----5:R-:W-:-:S05]  /*02b0*/  FFMA R4, R8, R4, R11 ;  /* 0x0000000408047223 */ /* 0x020fca000000000b */
[----:B------:R-:W-:-:S04]  /*02c0*/  FSETP.GEU.AND P0, PT, R4, RZ, PT ;  /* 0x000000ff0400720b */ /* 0x000fc80003f0e000 */
[----:B------:R-:W-:-:S05]  /*02d0*/  FSEL R5, R4, RZ, P0 ;  /* 0x000000ff04057208 */ /* 0x000fca0000000000 */
[----:B------:R-:W-:Y:S01]  /*02e0*/  STG.E desc[UR4][R2.64], R5 ;  /* 0x0000000502007986 */ /* 0x000fe2000c101904 */
[----:B------:R-:W-:Y:S05]  /*02f0*/  EXIT ;  /* 0x000000000000794d */ /* 0x000fea0003800000 */
.L_x_0:
[----:B------:R-:W-:-:S00]  /*0300*/  BRA `(.L_x_0) ;  /* 0xfffffffc00fc7947 */ /* 0x000fc0000383ffff */
[----:B------:R-:W-:-:S00]  /*0310*/  NOP ;  /* 0x0000000000007918 */ /* 0x000fc00000000000 */
        /* <DEDUP_REMOVED lines=14> */
.L_x_1:


//--------------------- .nv.global.init           --------------------------
	.section	.nv.global.init,"aw",@progbits
.nv.global.init:
	.type		_$_str,@object
	.size		_$_str,(_$_str_$_2 - _$_str)
_$_str:
        /*0000*/ 	.byte	0x5f, 0x5f, 0x43, 0x55, 0x44, 0x41, 0x5f, 0x46, 0x54, 0x5a, 0x00
	.type		_$_str_$_2,@object
	.size		_$_str_$_2,(.L_1 - _$_str_$_2)
_$_str_$_2:
        /*000b*/ 	.byte	0x5f, 0x5f, 0x43, 0x55, 0x44, 0x41, 0x5f, 0x50, 0x52, 0x45, 0x43, 0x5f, 0x53, 0x51, 0x52, 0x54
        /*001b*/ 	.byte	0x00
.L_1:


//--------------------- .nv.constant0.triton_poi_fused__native_batch_norm_legit_no_training_relu_0 --------------------------
	.section	.nv.constant0.triton_poi_fused__native_batch_norm_legit_no_training_relu_0,"a",@progbits
	.sectionflags	@""
	.align	4
.nv.constant0.triton_poi_fused__native_batch_norm_legit_no_training_relu_0:
	.zero		580
